//
// Generated by NVIDIA NVVM Compiler
//
// Compiler Build ID: CL-36424714
// Cuda compilation tools, release 13.0, V13.0.88
// Based on NVVM 20.0.0
//

.version 9.0
.target sm_100
.address_size 64

	// .globl	_Z13extract_zerosPfPiii
// _ZZ13extract_zerosPfPiiiE8allsigns has been demoted
// _ZZ8edt_passPiiiiE6coeffs has been demoted
// _ZZ8edt_passPiiiiE5verts has been demoted

.visible .entry _Z13extract_zerosPfPiii(
	.param .u64 .ptr .align 1 _Z13extract_zerosPfPiii_param_0,
	.param .u64 .ptr .align 1 _Z13extract_zerosPfPiii_param_1,
	.param .u32 _Z13extract_zerosPfPiii_param_2,
	.param .u32 _Z13extract_zerosPfPiii_param_3
)
{
	.reg .pred 	%p<22>;
	.reg .b16 	%rs<14>;
	.reg .b32 	%r<31>;
	.reg .b32 	%f<4>;
	.reg .b64 	%rd<9>;
	// demoted variable
	.shared .align 1 .b8 _ZZ13extract_zerosPfPiiiE8allsigns[288];
	ld.param.u64 	%rd2, [_Z13extract_zerosPfPiii_param_0];
	ld.param.u64 	%rd3, [_Z13extract_zerosPfPiii_param_1];
	ld.param.u32 	%r12, [_Z13extract_zerosPfPiii_param_2];
	ld.param.u32 	%r13, [_Z13extract_zerosPfPiii_param_3];
	mov.u32 	%r15, %ctaid.x;
	mov.u32 	%r1, %ntid.x;
	mov.u32 	%r2, %tid.x;
	mad.lo.s32 	%r3, %r15, %r1, %r2;
	mov.u32 	%r16, %ctaid.y;
	mov.u32 	%r17, %ntid.y;
	mov.u32 	%r4, %tid.y;
	mad.lo.s32 	%r18, %r16, %r17, %r4;
	mad.lo.s32 	%r5, %r12, %r18, %r3;
	max.s32 	%r6, %r12, %r13;
	setp.gt.s32 	%p2, %r12, %r3;
	setp.gt.s32 	%p3, %r13, %r18;
	and.pred  	%p4, %p2, %p3;
	@%p4 bra 	$L__BB0_2;
	bar.sync 	0;
	bra.uni 	$L__BB0_23;
$L__BB0_2:
	cvta.to.global.u64 	%rd4, %rd2;
	mul.wide.s32 	%rd5, %r5, 4;
	add.s64 	%rd1, %rd4, %rd5;
	ld.global.f32 	%f1, [%rd1];
	setp.eq.f32 	%p6, %f1, 0f00000000;
	mov.b32 	%r30, 0;
	mov.pred 	%p21, 0;
	@%p6 bra 	$L__BB0_5;
	setp.lt.f32 	%p8, %f1, 0f00000000;
	mov.b32 	%r30, -1;
	@%p8 bra 	$L__BB0_5;
	mov.b32 	%r30, 1;
	mov.pred 	%p21, -1;
$L__BB0_5:
	mov.u32 	%r23, _ZZ13extract_zerosPfPiiiE8allsigns;
	mad.lo.s32 	%r8, %r4, 18, %r23;
	cvt.u16.u32 	%rs1, %r30;
	add.s32 	%r9, %r8, %r2;
	st.shared.u8 	[%r9+1], %rs1;
	setp.ne.s32 	%p10, %r3, 0;
	@%p10 bra 	$L__BB0_7;
	st.shared.u8 	[%r8], %rs1;
	bra.uni 	$L__BB0_19;
$L__BB0_7:
	add.s32 	%r24, %r12, -1;
	setp.ne.s32 	%p11, %r3, %r24;
	@%p11 bra 	$L__BB0_9;
	st.shared.u8 	[%r9+2], %rs1;
	bra.uni 	$L__BB0_19;
$L__BB0_9:
	setp.ne.s32 	%p12, %r2, 0;
	@%p12 bra 	$L__BB0_14;
	ld.global.f32 	%f2, [%rd1+-4];
	setp.eq.f32 	%p16, %f2, 0f00000000;
	mov.b16 	%rs12, 0;
	@%p16 bra 	$L__BB0_13;
	setp.lt.f32 	%p17, %f2, 0f00000000;
	mov.b16 	%rs12, 255;
	@%p17 bra 	$L__BB0_13;
	mov.b16 	%rs12, 1;
$L__BB0_13:
	st.shared.u8 	[%r8], %rs12;
	bra.uni 	$L__BB0_19;
$L__BB0_14:
	add.s32 	%r25, %r1, -1;
	setp.ne.s32 	%p13, %r2, %r25;
	@%p13 bra 	$L__BB0_19;
	ld.global.f32 	%f3, [%rd1+4];
	setp.eq.f32 	%p14, %f3, 0f00000000;
	mov.b16 	%rs13, 0;
	@%p14 bra 	$L__BB0_18;
	setp.lt.f32 	%p15, %f3, 0f00000000;
	mov.b16 	%rs13, 255;
	@%p15 bra 	$L__BB0_18;
	mov.b16 	%rs13, 1;
$L__BB0_18:
	st.shared.u8 	[%r8+17], %rs13;
$L__BB0_19:
	bar.sync 	0;
	not.pred 	%p18, %p21;
	@%p18 bra 	$L__BB0_22;
	ld.shared.u8 	%rs10, [%r9];
	setp.eq.s16 	%p19, %rs10, 255;
	mov.b32 	%r30, 0;
	@%p19 bra 	$L__BB0_22;
	ld.shared.u8 	%rs11, [%r9+2];
	setp.ne.s16 	%p20, %rs11, 255;
	selp.u32 	%r30, 1, 0, %p20;
$L__BB0_22:
	mul.lo.s32 	%r27, %r6, %r6;
	mul.lo.s32 	%r28, %r27, %r30;
	cvta.to.global.u64 	%rd6, %rd3;
	add.s64 	%rd8, %rd6, %rd5;
	st.global.u32 	[%rd8], %r28;
$L__BB0_23:
	ret;

}
	// .globl	_Z8edt_passPiiii
.visible .entry _Z8edt_passPiiii(
	.param .u64 .ptr .align 1 _Z8edt_passPiiii_param_0,
	.param .u32 _Z8edt_passPiiii_param_1,
	.param .u32 _Z8edt_passPiiii_param_2,
	.param .u32 _Z8edt_passPiiii_param_3
)
{
	.reg .pred 	%p<10>;
	.reg .b32 	%r<93>;
	.reg .b64 	%rd<5>;
	// demoted variable
	.shared .align 4 .b8 _ZZ8edt_passPiiiiE6coeffs[2048];
	// demoted variable
	.shared .align 4 .b8 _ZZ8edt_passPiiiiE5verts[2048];
	ld.param.u64 	%rd2, [_Z8edt_passPiiii_param_0];
	ld.param.u32 	%r26, [_Z8edt_passPiiii_param_1];
	ld.param.u32 	%r27, [_Z8edt_passPiiii_param_2];
	ld.param.u32 	%r28, [_Z8edt_passPiiii_param_3];
	cvta.to.global.u64 	%rd3, %rd2;
	mov.u32 	%r29, %ctaid.x;
	mov.u32 	%r30, %ntid.x;
	mov.u32 	%r31, %tid.x;
	mad.lo.s32 	%r32, %r29, %r30, %r31;
	mov.u32 	%r33, %ctaid.y;
	mov.u32 	%r34, %ntid.y;
	mov.u32 	%r35, %tid.y;
	mad.lo.s32 	%r36, %r33, %r34, %r35;
	mad.lo.s32 	%r37, %r26, %r36, %r32;
	mul.wide.s32 	%rd4, %r37, 4;
	add.s64 	%rd1, %rd3, %rd4;
	ld.global.u32 	%r1, [%rd1];
	abs.s32 	%r92, %r1;
	setp.eq.s32 	%p1, %r28, 0;
	and.b32  	%r38, %r36, 268435454;
	and.b32  	%r39, %r32, -2;
	selp.b32 	%r90, %r39, %r38, %p1;
	selp.b32 	%r4, %r32, %r36, %p1;
	selp.b32 	%r89, %r26, %r27, %p1;
	shl.b32 	%r40, %r4, 2;
	mov.u32 	%r41, _ZZ8edt_passPiiiiE6coeffs;
	add.s32 	%r6, %r41, %r40;
	st.shared.u32 	[%r6], %r92;
	bar.sync 	0;
	xor.b32  	%r7, %r4, 1;
	xor.b32  	%r42, %r40, 4;
	add.s32 	%r43, %r41, %r42;
	ld.shared.u32 	%r8, [%r43];
	setp.le.s32 	%p2, %r92, %r8;
	mov.u32 	%r87, %r4;
	@%p2 bra 	$L__BB1_2;
	add.s32 	%r44, %r8, 1;
	st.shared.u32 	[%r6], %r44;
	mov.u32 	%r87, %r7;
$L__BB1_2:
	mov.u32 	%r46, _ZZ8edt_passPiiiiE5verts;
	add.s32 	%r47, %r46, %r40;
	st.shared.u32 	[%r47], %r87;
	bar.sync 	0;
	setp.lt.s32 	%p3, %r89, 1;
	@%p3 bra 	$L__BB1_8;
	mov.b32 	%r88, 3;
$L__BB1_4:
	and.b32  	%r49, %r90, -4;
	shr.s32 	%r14, %r49, 1;
	and.b32  	%r50, %r90, 3;
	shr.u32 	%r15, %r50, 1;
	or.b32  	%r16, %r15, %r50;
	and.b32  	%r51, %r88, %r4;
	shl.b32 	%r52, %r90, 2;
	and.b32  	%r53, %r52, -16;
	add.s32 	%r17, %r46, %r53;
	ld.shared.u32 	%r55, [%r17+4];
	sub.s32 	%r56, %r4, %r55;
	add.s32 	%r18, %r41, %r53;
	ld.shared.u32 	%r58, [%r18+4];
	mad.lo.s32 	%r19, %r56, %r56, %r58;
	ld.shared.u32 	%r59, [%r17+8];
	sub.s32 	%r60, %r4, %r59;
	ld.shared.u32 	%r61, [%r18+8];
	mad.lo.s32 	%r20, %r60, %r60, %r61;
	shl.b32 	%r62, %r16, 2;
	add.s32 	%r63, %r17, %r62;
	ld.shared.u32 	%r64, [%r63];
	sub.s32 	%r65, %r4, %r64;
	add.s32 	%r66, %r18, %r62;
	ld.shared.u32 	%r67, [%r66];
	mad.lo.s32 	%r21, %r65, %r65, %r67;
	min.s32 	%r68, %r19, %r21;
	min.s32 	%r69, %r20, %r68;
	min.s32 	%r92, %r92, %r69;
	setp.ne.s32 	%p4, %r51, 0;
	setp.ne.s32 	%p5, %r51, %r88;
	and.pred  	%p6, %p4, %p5;
	@%p6 bra 	$L__BB1_6;
	min.s32 	%r70, %r20, %r19;
	setp.lt.s32 	%p7, %r70, %r21;
	xor.b32  	%r71, %r16, 2;
	selp.b32 	%r72, %r71, %r16, %p7;
	shl.b32 	%r73, %r72, 2;
	add.s32 	%r74, %r17, %r73;
	ld.shared.u32 	%r75, [%r74];
	add.s32 	%r76, %r18, %r73;
	ld.shared.u32 	%r77, [%r76];
	bar.sync 	0;
	add.s32 	%r78, %r14, %r15;
	shl.b32 	%r79, %r78, 2;
	add.s32 	%r81, %r41, %r79;
	st.shared.u32 	[%r81], %r77;
	add.s32 	%r83, %r46, %r79;
	st.shared.u32 	[%r83], %r75;
	bar.sync 	0;
	bra.uni 	$L__BB1_7;
$L__BB1_6:
	bar.sync 	0;
	bar.sync 	0;
$L__BB1_7:
	shl.b32 	%r84, %r88, 1;
	or.b32  	%r88, %r84, 1;
	setp.gt.u32 	%p8, %r89, 1;
	shr.u32 	%r89, %r89, 1;
	mov.u32 	%r90, %r14;
	@%p8 bra 	$L__BB1_4;
$L__BB1_8:
	setp.lt.s32 	%p9, %r1, 0;
	neg.s32 	%r85, %r92;
	selp.b32 	%r86, %r85, %r92, %p9;
	st.global.u32 	[%rd1], %r86;
	ret;

}


// ===== COMPILED SASS (sm_100) =====

	.target	sm_100

	.elftype	@"ET_EXEC"


//--------------------- .note.nv.tkinfo           --------------------------
	.section	.note.nv.tkinfo,"",@"SHT_NOTE"
	.sectionflags	@"SHF_NOTE_NV_TKINFO"
	.tkinfo
        /*0018*/ 	.word	0x00000002
        /*0030*/ 	.string	""
        /*0030*/ 	.string	"ptxas"
        /*0030*/ 	.string	"Cuda compilation tools, release 13.0, V13.0.88"
        /*0030*/ 	.string	"Build cuda_13.0.r13.0/compiler.36424714_0"
        /*0030*/ 	.string	"-arch sm_100 -m 64 "



//--------------------- .note.nv.cuinfo           --------------------------
	.section	.note.nv.cuinfo,"",@"SHT_NOTE"
	.sectionflags	@"SHF_NOTE_NV_CUINFO"
        /*0018*/ 	.short	0x0002
        /*001a*/ 	.short	0x0064
        /*001c*/ 	.short	0x0082
	.zero		2


//--------------------- .nv.info                  --------------------------
	.section	.nv.info,"",@"SHT_CUDA_INFO"
	.align	4


	//----- nvinfo : EIATTR_REGCOUNT
	.align		4
        /*0000*/ 	.byte	0x04, 0x2f
        /*0002*/ 	.short	(.L_1 - .L_0)
	.align		4
.L_0:
        /*0004*/ 	.word	index@(_Z13extract_zerosPfPiii)
        /*0008*/ 	.word	0x0000000e


	//----- nvinfo : EIATTR_FRAME_SIZE
	.align		4
.L_1:
        /*000c*/ 	.byte	0x04, 0x11
        /*000e*/ 	.short	(.L_3 - .L_2)
	.align		4
.L_2:
        /*0010*/ 	.word	index@(_Z13extract_zerosPfPiii)
        /*0014*/ 	.word	0x00000000


	//----- nvinfo : EIATTR_REGCOUNT
	.align		4
.L_3:
        /*0018*/ 	.byte	0x04, 0x2f
        /*001a*/ 	.short	(.L_5 - .L_4)
	.align		4
.L_4:
        /*001c*/ 	.word	index@(_Z8edt_passPiiii)
        /*0020*/ 	.word	0x0000001a


	//----- nvinfo : EIATTR_FRAME_SIZE
	.align		4
.L_5:
        /*0024*/ 	.byte	0x04, 0x11
        /*0026*/ 	.short	(.L_7 - .L_6)
	.align		4
.L_6:
        /*0028*/ 	.word	index@(_Z8edt_passPiiii)
        /*002c*/ 	.word	0x00000000


	//----- nvinfo : EIATTR_MIN_STACK_SIZE
	.align		4
.L_7:
        /*0030*/ 	.byte	0x04, 0x12
        /*0032*/ 	.short	(.L_9 - .L_8)
	.align		4
.L_8:
        /*0034*/ 	.word	index@(_Z8edt_passPiiii)
        /*0038*/ 	.word	0x00000000


	//----- nvinfo : EIATTR_MIN_STACK_SIZE
	.align		4
.L_9:
        /*003c*/ 	.byte	0x04, 0x12
        /*003e*/ 	.short	(.L_11 - .L_10)
	.align		4
.L_10:
        /*0040*/ 	.word	index@(_Z13extract_zerosPfPiii)
        /*0044*/ 	.word	0x00000000
.L_11:


//--------------------- .nv.compat                --------------------------
	.section	.nv.compat,"",@"SHT_CUDA_COMPAT_INFO"
	.align	4
        /*0000*/ 	.byte	0x02, 0x09, 0x00, 0x00, 0x02, 0x02, 0x01, 0x00, 0x02, 0x05, 0x05, 0x00, 0x03, 0x07, 0x01, 0x01
        /*0010*/ 	.byte	0x02, 0x03, 0x00, 0x00, 0x02, 0x06, 0x01, 0x00, 0x04, 0x0b, 0x08, 0x00, 0x09, 0x00, 0x00, 0x00
        /*0020*/ 	.byte	0x00, 0x00, 0x00, 0x00


//--------------------- .nv.info._Z8edt_passPiiii --------------------------
	.section	.nv.info._Z8edt_passPiiii,"",@"SHT_CUDA_INFO"
	.sectionflags	@""
	.align	4


	//----- nvinfo : EIATTR_CUDA_API_VERSION
	.align		4
        /*0000*/ 	.byte	0x04, 0x37
        /*0002*/ 	.short	(.L_13 - .L_12)
.L_12:
        /*0004*/ 	.word	0x00000082


	//----- nvinfo : EIATTR_KPARAM_INFO
	.align		4
.L_13:
        /*0008*/ 	.byte	0x04, 0x17
        /*000a*/ 	.short	(.L_15 - .L_14)
.L_14:
        /*000c*/ 	.word	0x00000000
        /*0010*/ 	.short	0x0003
        /*0012*/ 	.short	0x0010
        /*0014*/ 	.byte	0x00, 0xf0, 0x11, 0x00


	//----- nvinfo : EIATTR_KPARAM_INFO
	.align		4
.L_15:
        /*0018*/ 	.byte	0x04, 0x17
        /*001a*/ 	.short	(.L_17 - .L_16)
.L_16:
        /*001c*/ 	.word	0x00000000
        /*0020*/ 	.short	0x0002
        /*0022*/ 	.short	0x000c
        /*0024*/ 	.byte	0x00, 0xf0, 0x11, 0x00


	//----- nvinfo : EIATTR_KPARAM_INFO
	.align		4
.L_17:
        /*0028*/ 	.byte	0x04, 0x17
        /*002a*/ 	.short	(.L_19 - .L_18)
.L_18:
        /*002c*/ 	.word	0x00000000
        /*0030*/ 	.short	0x0001
        /*0032*/ 	.short	0x0008
        /*0034*/ 	.byte	0x00, 0xf0, 0x11, 0x00


	//----- nvinfo : EIATTR_KPARAM_INFO
	.align		4
.L_19:
        /*0038*/ 	.byte	0x04, 0x17
        /*003a*/ 	.short	(.L_21 - .L_20)
.L_20:
        /*003c*/ 	.word	0x00000000
        /*0040*/ 	.short	0x0000
        /*0042*/ 	.short	0x0000
        /*0044*/ 	.byte	0x00, 0xf5, 0x21, 0x00


	//----- nvinfo : EIATTR_SPARSE_MMA_MASK
	.align		4
.L_21:
        /*0048*/ 	.byte	0x03, 0x50
        /*004a*/ 	.short	0x0000


	//----- nvinfo : EIATTR_MAXREG_COUNT
	.align		4
        /*004c*/ 	.byte	0x03, 0x1b
        /*004e*/ 	.short	0x00ff


	//----- nvinfo : EIATTR_NUM_BARRIERS
	.align		4
        /*0050*/ 	.byte	0x02, 0x4c
        /*0052*/ 	.byte	0x01
	.zero		1


	//----- nvinfo : EIATTR_MERCURY_ISA_VERSION
	.align		4
        /*0054*/ 	.byte	0x03, 0x5f
        /*0056*/ 	.short	0x0101


	//----- nvinfo : EIATTR_VRC_CTA_INIT_COUNT
	.align		4
        /*0058*/ 	.byte	0x02, 0x4a
	.zero		1
	.zero		1


	//----- nvinfo : EIATTR_EXIT_INSTR_OFFSETS
	.align		4
        /*005c*/ 	.byte	0x04, 0x1c
        /*005e*/ 	.short	(.L_23 - .L_22)


	//   ....[0]....
.L_22:
        /*0060*/ 	.word	0x00000650


	//----- nvinfo : EIATTR_CRS_STACK_SIZE
	.align		4
.L_23:
        /*0064*/ 	.byte	0x04, 0x1e
        /*0066*/ 	.short	(.L_25 - .L_24)
.L_24:
        /*0068*/ 	.word	0x00000000


	//----- nvinfo : EIATTR_CBANK_PARAM_SIZE
	.align		4
.L_25:
        /*006c*/ 	.byte	0x03, 0x19
        /*006e*/ 	.short	0x0014


	//----- nvinfo : EIATTR_PARAM_CBANK
	.align		4
        /*0070*/ 	.byte	0x04, 0x0a
        /*0072*/ 	.short	(.L_27 - .L_26)
	.align		4
.L_26:
        /*0074*/ 	.word	index@(.nv.constant0._Z8edt_passPiiii)
        /*0078*/ 	.short	0x0380
        /*007a*/ 	.short	0x0014


	//----- nvinfo : EIATTR_SW_WAR
	.align		4
.L_27:
        /*007c*/ 	.byte	0x04, 0x36
        /*007e*/ 	.short	(.L_29 - .L_28)
.L_28:
        /*0080*/ 	.word	0x00000008
.L_29:


//--------------------- .nv.info._Z13extract_zerosPfPiii --------------------------
	.section	.nv.info._Z13extract_zerosPfPiii,"",@"SHT_CUDA_INFO"
	.sectionflags	@""
	.align	4


	//----- nvinfo : EIATTR_CUDA_API_VERSION
	.align		4
        /*0000*/ 	.byte	0x04, 0x37
        /*0002*/ 	.short	(.L_31 - .L_30)
.L_30:
        /*0004*/ 	.word	0x00000082


	//----- nvinfo : EIATTR_KPARAM_INFO
	.align		4
.L_31:
        /*0008*/ 	.byte	0x04, 0x17
        /*000a*/ 	.short	(.L_33 - .L_32)
.L_32:
        /*000c*/ 	.word	0x00000000
        /*0010*/ 	.short	0x0003
        /*0012*/ 	.short	0x0014
        /*0014*/ 	.byte	0x00, 0xf0, 0x11, 0x00


	//----- nvinfo : EIATTR_KPARAM_INFO
	.align		4
.L_33:
        /*0018*/ 	.byte	0x04, 0x17
        /*001a*/ 	.short	(.L_35 - .L_34)
.L_34:
        /*001c*/ 	.word	0x00000000
        /*0020*/ 	.short	0x0002
        /*0022*/ 	.short	0x0010
        /*0024*/ 	.byte	0x00, 0xf0, 0x11, 0x00


	//----- nvinfo : EIATTR_KPARAM_INFO
	.align		4
.L_35:
        /*0028*/ 	.byte	0x04, 0x17
        /*002a*/ 	.short	(.L_37 - .L_36)
.L_36:
        /*002c*/ 	.word	0x00000000
        /*0030*/ 	.short	0x0001
        /*0032*/ 	.short	0x0008
        /*0034*/ 	.byte	0x00, 0xf5, 0x21, 0x00


	//----- nvinfo : EIATTR_KPARAM_INFO
	.align		4
.L_37:
        /*0038*/ 	.byte	0x04, 0x17
        /*003a*/ 	.short	(.L_39 - .L_38)
.L_38:
        /*003c*/ 	.word	0x00000000
        /*0040*/ 	.short	0x0000
        /*0042*/ 	.short	0x0000
        /*0044*/ 	.byte	0x00, 0xf5, 0x21, 0x00


	//----- nvinfo : EIATTR_SPARSE_MMA_MASK
	.align		4
.L_39:
        /*0048*/ 	.byte	0x03, 0x50
        /*004a*/ 	.short	0x0000


	//----- nvinfo : EIATTR_MAXREG_COUNT
	.align		4
        /*004c*/ 	.byte	0x03, 0x1b
        /*004e*/ 	.short	0x00ff


	//----- nvinfo : EIATTR_NUM_BARRIERS
	.align		4
        /*0050*/ 	.byte	0x02, 0x4c
        /*0052*/ 	.byte	0x01
	.zero		1


	//----- nvinfo : EIATTR_MERCURY_ISA_VERSION
	.align		4
        /*0054*/ 	.byte	0x03, 0x5f
        /*0056*/ 	.short	0x0101


	//----- nvinfo : EIATTR_VRC_CTA_INIT_COUNT
	.align		4
        /*0058*/ 	.byte	0x02, 0x4a
	.zero		1
	.zero		1


	//----- nvinfo : EIATTR_EXIT_INSTR_OFFSETS
	.align		4
        /*005c*/ 	.byte	0x04, 0x1c
        /*005e*/ 	.short	(.L_41 - .L_40)


	//   ....[0]....
.L_40:
        /*0060*/ 	.word	0x000000d0


	//   ....[1]....
        /*0064*/ 	.word	0x000005a0


	//----- nvinfo : EIATTR_CRS_STACK_SIZE
	.align		4
.L_41:
        /*0068*/ 	.byte	0x04, 0x1e
        /*006a*/ 	.short	(.L_43 - .L_42)
.L_42:
        /*006c*/ 	.word	0x00000000


	//----- nvinfo : EIATTR_CBANK_PARAM_SIZE
	.align		4
.L_43:
        /*0070*/ 	.byte	0x03, 0x19
        /*0072*/ 	.short	0x0018


	//----- nvinfo : EIATTR_PARAM_CBANK
	.align		4
        /*0074*/ 	.byte	0x04, 0x0a
        /*0076*/ 	.short	(.L_45 - .L_44)
	.align		4
.L_44:
        /*0078*/ 	.word	index@(.nv.constant0._Z13extract_zerosPfPiii)
        /*007c*/ 	.short	0x0380
        /*007e*/ 	.short	0x0018


	//----- nvinfo : EIATTR_SW_WAR
	.align		4
.L_45:
        /*0080*/ 	.byte	0x04, 0x36
        /*0082*/ 	.short	(.L_47 - .L_46)
.L_46:
        /*0084*/ 	.word	0x00000008
.L_47:


//--------------------- .nv.callgraph             --------------------------
	.section	.nv.callgraph,"",@"SHT_CUDA_CALLGRAPH"
	.align	4
	.sectionentsize	8
	.align		4
        /*0000*/ 	.word	0x00000000
	.align		4
        /*0004*/ 	.word	0xffffffff
	.align		4
        /*0008*/ 	.word	0x00000000
	.align		4
        /*000c*/ 	.word	0xfffffffe
	.align		4
        /*0010*/ 	.word	0x00000000
	.align		4
        /*0014*/ 	.word	0xfffffffd
	.align		4
        /*0018*/ 	.word	0x00000000
	.align		4
        /*001c*/ 	.word	0xfffffffc


//--------------------- .text._Z8edt_passPiiii    --------------------------
	.section	.text._Z8edt_passPiiii,"ax",@progbits
	.align	128
        .global         _Z8edt_passPiiii
        .type           _Z8edt_passPiiii,@function
        .size           _Z8edt_passPiiii,(.L_x_17 - _Z8edt_passPiiii)
        .other          _Z8edt_passPiiii,@"STO_CUDA_ENTRY STV_DEFAULT"
_Z8edt_passPiiii:
.text._Z8edt_passPiiii:
[----:B------:R-:W-:Y:S01]  /*0000*/  LDC R1, c[0x0][0x37c] ;  /* 0x0000df00ff017b82 */ /* 0x000fe20000000800 */
[----:B------:R-:W0:Y:S07]  /*0010*/  S2R R4, SR_TID.X ;  /* 0x0000000000047919 */ /* 0x000e2e0000002100 */
[----:B------:R-:W0:Y:S01]  /*0020*/  LDC R5, c[0x0][0x360] ;  /* 0x0000d800ff057b82 */ /* 0x000e220000000800 */
[----:B------:R-:W1:Y:S01]  /*0030*/  LDCU.64 UR8, c[0x0][0x358] ;  /* 0x00006b00ff0877ac */ /* 0x000e620008000a00 */
[----:B------:R-:W2:Y:S06]  /*0040*/  S2R R7, SR_TID.Y ;  /* 0x0000000000077919 */ /* 0x000eac0000002200 */
[----:B------:R-:W0:Y:S08]  /*0050*/  S2UR UR4, SR_CTAID.X ;  /* 0x00000000000479c3 */ /* 0x000e300000002500 */
[----:B------:R-:W2:Y:S08]  /*0060*/  S2UR UR5, SR_CTAID.Y ;  /* 0x00000000000579c3 */ /* 0x000eb00000002600 */
[----:B------:R-:W2:Y:S08]  /*0070*/  LDC R6, c[0x0][0x364] ;  /* 0x0000d900ff067b82 */ /* 0x000eb00000000800 */
[----:B------:R-:W3:Y:S01]  /*0080*/  LDC R0, c[0x0][0x388] ;  /* 0x0000e200ff007b82 */ /* 0x000ee20000000800 */
[----:B0-----:R-:W-:-:S07]  /*0090*/  IMAD R5, R5, UR4, R4 ;  /* 0x0000000405057c24 */ /* 0x001fce000f8e0204 */
[----:B------:R-:W0:Y:S01]  /*00a0*/  LDC.64 R2, c[0x0][0x380] ;  /* 0x0000e000ff027b82 */ /* 0x000e220000000a00 */
[----:B--2---:R-:W-:-:S07]  /*00b0*/  IMAD R6, R6, UR5, R7 ;  /* 0x0000000506067c24 */ /* 0x004fce000f8e0207 */
[----:B------:R-:W2:Y:S01]  /*00c0*/  LDC R4, c[0x0][0x390] ;  /* 0x0000e400ff047b82 */ /* 0x000ea20000000800 */
[----:B---3--:R-:W-:-:S04]  /*00d0*/  IMAD R7, R6, R0, R5 ;  /* 0x0000000006077224 */ /* 0x008fc800078e0205 */
[----:B0-----:R-:W-:-:S05]  /*00e0*/  IMAD.WIDE R2, R7, 0x4, R2 ;  /* 0x0000000407027825 */ /* 0x001fca00078e0202 */
[----:B-1----:R-:W3:Y:S01]  /*00f0*/  LDG.E R14, desc[UR8][R2.64] ;  /* 0x00000008020e7981 */ /* 0x002ee2000c1e1900 */
[----:B------:R-:W0:Y:S01]  /*0100*/  S2UR UR5, SR_CgaCtaId ;  /* 0x00000000000579c3 */ /* 0x000e220000008800 */
[----:B------:R-:W-:Y:S01]  /*0110*/  UMOV UR4, 0x400 ;  /* 0x0000040000047882 */ /* 0x000fe20000000000 */
[----:B------:R-:W-:Y:S02]  /*0120*/  LOP3.LUT R13, R6, 0xffffffe, RZ, 0xc0, !PT ;  /* 0x0ffffffe060d7812 */ /* 0x000fe400078ec0ff */
[----:B--2---:R-:W-:-:S04]  /*0130*/  ISETP.NE.AND P0, PT, R4, RZ, PT ;  /* 0x000000ff0400720c */ /* 0x004fc80003f05270 */
[----:B------:R-:W-:-:S04]  /*0140*/  SEL R4, R5, R6, !P0 ;  /* 0x0000000605047207 */ /* 0x000fc80004000000 */
[C---:B------:R-:W-:Y:S01]  /*0150*/  LOP3.LUT R8, R4.reuse, 0x1, RZ, 0x3c, !PT ;  /* 0x0000000104087812 */ /* 0x040fe200078e3cff */
[----:B------:R-:W-:Y:S02]  /*0160*/  IMAD.SHL.U32 R7, R4, 0x4, RZ ;  /* 0x0000000404077824 */ /* 0x000fe400078e00ff */
[----:B------:R-:W-:Y:S02]  /*0170*/  IMAD.MOV.U32 R10, RZ, RZ, R4 ;  /* 0x000000ffff0a7224 */ /* 0x000fe400078e0004 */
[----:B------:R-:W1:Y:S01]  /*0180*/  @P0 LDC R0, c[0x0][0x38c] ;  /* 0x0000e300ff000b82 */ /* 0x000e620000000800 */
[----:B------:R-:W-:Y:S02]  /*0190*/  LOP3.LUT R9, R7, 0x4, RZ, 0x3c, !PT ;  /* 0x0000000407097812 */ /* 0x000fe400078e3cff */
[----:B------:R-:W-:Y:S01]  /*01a0*/  @!P0 LOP3.LUT R13, R5, 0xfffffffe, RZ, 0xc0, !PT ;  /* 0xfffffffe050d8812 */ /* 0x000fe200078ec0ff */
[----:B0-----:R-:W-:Y:S02]  /*01b0*/  ULEA UR6, UR5, UR4, 0x18 ;  /* 0x0000000405067291 */ /* 0x001fe4000f8ec0ff */
[----:B------:R-:W-:-:S04]  /*01c0*/  UIADD3 UR4, UPT, UPT, UR4, 0x800, URZ ;  /* 0x0000080004047890 */ /* 0x000fc8000fffe0ff */
[----:B------:R-:W-:Y:S01]  /*01d0*/  ULEA UR4, UR5, UR4, 0x18 ;  /* 0x0000000405047291 */ /* 0x000fe2000f8ec0ff */
[----:B---3--:R-:W-:-:S05]  /*01e0*/  IABS R16, R14 ;  /* 0x0000000e00107213 */ /* 0x008fca0000000000 */
[----:B------:R-:W-:Y:S01]  /*01f0*/  STS [R7+UR6], R16 ;  /* 0x0000001007007988 */ /* 0x000fe20008000806 */
[----:B------:R-:W-:Y:S01]  /*0200*/  IMAD.MOV.U32 R5, RZ, RZ, R16 ;  /* 0x000000ffff057224 */ /* 0x000fe200078e0010 */
[----:B------:R-:W-:Y:S06]  /*0210*/  BAR.SYNC.DEFER_BLOCKING 0x0 ;  /* 0x0000000000007b1d */ /* 0x000fec0000010000 */
[----:B------:R-:W0:Y:S02]  /*0220*/  LDS R9, [R9+UR6] ;  /* 0x0000000609097984 */ /* 0x000e240008000800 */
[----:B0-----:R-:W-:-:S13]  /*0230*/  ISETP.GT.AND P1, PT, R16, R9, PT ;  /* 0x000000091000720c */ /* 0x001fda0003f24270 */
[----:B------:R-:W-:Y:S02]  /*0240*/  @P1 VIADD R12, R9, 0x1 ;  /* 0x00000001090c1836 */ /* 0x000fe40000000000 */
[----:B------:R-:W-:-:S03]  /*0250*/  @P1 IMAD.MOV.U32 R10, RZ, RZ, R8 ;  /* 0x000000ffff0a1224 */ /* 0x000fc600078e0008 */
[----:B------:R0:W-:Y:S01]  /*0260*/  @P1 STS [R7+UR6], R12 ;  /* 0x0000000c07001988 */ /* 0x0001e20008000806 */
[----:B-1----:R-:W-:-:S03]  /*0270*/  ISETP.GE.AND P1, PT, R0, 0x1, PT ;  /* 0x000000010000780c */ /* 0x002fc60003f26270 */
[----:B------:R0:W-:Y:S01]  /*0280*/  STS [R7+UR4], R10 ;  /* 0x0000000a07007988 */ /* 0x0001e20008000804 */
[----:B------:R-:W-:Y:S09]  /*0290*/  BAR.SYNC.DEFER_BLOCKING 0x0 ;  /* 0x0000000000007b1d */ /* 0x000ff20000010000 */
[----:B0-----:R-:W-:Y:S05]  /*02a0*/  @!P1 BRA `(.L_x_0) ;  /* 0x0000000000dc9947 */ /* 0x001fea0003800000 */
[----:B------:R-:W-:Y:S01]  /*02b0*/  BSSY.RECONVERGENT B0, `(.L_x_0) ;  /* 0x0000036000007945 */ /* 0x000fe20003800200 */
[----:B------:R-:W-:-:S07]  /*02c0*/  IMAD.MOV.U32 R7, RZ, RZ, 0x3 ;  /* 0x00000003ff077424 */ /* 0x000fce00078e00ff */
.L_x_3:
[C---:B0-----:R-:W-:Y:S01]  /*02d0*/  IMAD.SHL.U32 R8, R13.reuse, 0x4, RZ ;  /* 0x000000040d087824 */ /* 0x041fe200078e00ff */
[----:B------:R-:W-:Y:S02]  /*02e0*/  LOP3.LUT R6, R13, 0x3, RZ, 0xc0, !PT ;  /* 0x000000030d067812 */ /* 0x000fe400078ec0ff */
[----:B------:R-:W-:Y:S02]  /*02f0*/  LOP3.LUT P0, RZ, R7, R4, RZ, 0xc0, !PT ;  /* 0x0000000407ff7212 */ /* 0x000fe4000780c0ff */
[----:B------:R-:W-:Y:S02]  /*0300*/  LOP3.LUT R12, R8, 0xfffffff0, RZ, 0xc0, !PT ;  /* 0xfffffff0080c7812 */ /* 0x000fe400078ec0ff */
[----:B------:R-:W-:-:S03]  /*0310*/  SHF.R.U32.HI R6, RZ, 0x1, R6 ;  /* 0x00000001ff067819 */ /* 0x000fc60000011606 */
[----:B------:R-:W0:Y:S01]  /*0320*/  LDS R15, [R12+UR4+0x4] ;  /* 0x000004040c0f7984 */ /* 0x000e220008000800 */
[----:B------:R-:W-:Y:S01]  /*0330*/  LOP3.LUT R8, R6, 0x3, R13, 0xf8, !PT ;  /* 0x0000000306087812 */ /* 0x000fe200078ef80d */
[C---:B------:R-:W-:Y:S01]  /*0340*/  VIADD R9, R12.reuse, UR4 ;  /* 0x000000040c097c36 */ /* 0x040fe20008000000 */
[----:B------:R-:W-:Y:S01]  /*0350*/  LOP3.LUT R13, R13, 0xfffffffc, RZ, 0xc0, !PT ;  /* 0xfffffffc0d0d7812 */ /* 0x000fe200078ec0ff */
[----:B------:R-:W1:Y:S01]  /*0360*/  LDS R10, [R12+UR6+0x4] ;  /* 0x000004060c0a7984 */ /* 0x000e620008000800 */
[----:B------:R-:W-:Y:S02]  /*0370*/  VIADD R11, R12, UR6 ;  /* 0x000000060c0b7c36 */ /* 0x000fe40008000000 */
[C---:B------:R-:W-:Y:S01]  /*0380*/  IMAD R17, R8.reuse, 0x4, R9 ;  /* 0x0000000408117824 */ /* 0x040fe200078e0209 */
[----:B------:R-:W2:Y:S01]  /*0390*/  LDS R21, [R12+UR4+0x8] ;  /* 0x000008040c157984 */ /* 0x000ea20008000800 */
[----:B------:R-:W-:Y:S01]  /*03a0*/  IMAD R19, R8, 0x4, R11 ;  /* 0x0000000408137824 */ /* 0x000fe200078e020b */
[----:B------:R-:W-:-:S02]  /*03b0*/  SHF.R.S32.HI R13, RZ, 0x1, R13 ;  /* 0x00000001ff0d7819 */ /* 0x000fc4000001140d */
[----:B------:R-:W3:Y:S04]  /*03c0*/  LDS R23, [R12+UR6+0x8] ;  /* 0x000008060c177984 */ /* 0x000ee80008000800 */
[----:B------:R-:W4:Y:S04]  /*03d0*/  LDS R17, [R17] ;  /* 0x0000000011117984 */ /* 0x000f280000000800 */
[----:B------:R-:W5:Y:S01]  /*03e0*/  LDS R19, [R19] ;  /* 0x0000000013137984 */ /* 0x000f620000000800 */
[----:B0-----:R-:W-:-:S04]  /*03f0*/  IMAD.IADD R15, R4, 0x1, -R15 ;  /* 0x00000001040f7824 */ /* 0x001fc800078e0a0f */
[----:B-1----:R-:W-:Y:S01]  /*0400*/  IMAD R15, R15, R15, R10 ;  /* 0x0000000f0f0f7224 */ /* 0x002fe200078e020a */
[----:B------:R-:W-:Y:S01]  /*0410*/  LOP3.LUT R10, R7, R4, RZ, 0xc0, !PT ;  /* 0x00000004070a7212 */ /* 0x000fe200078ec0ff */
[----:B--2---:R-:W-:-:S03]  /*0420*/  IMAD.IADD R16, R4, 0x1, -R21 ;  /* 0x0000000104107824 */ /* 0x004fc600078e0a15 */
[----:B------:R-:W-:Y:S01]  /*0430*/  ISETP.NE.AND P1, PT, R10, R7, PT ;  /* 0x000000070a00720c */ /* 0x000fe20003f25270 */
[----:B---3--:R-:W-:Y:S02]  /*0440*/  IMAD R16, R16, R16, R23 ;  /* 0x0000001010107224 */ /* 0x008fe400078e0217 */
[----:B----4-:R-:W-:-:S04]  /*0450*/  IMAD.IADD R18, R4, 0x1, -R17 ;  /* 0x0000000104127824 */ /* 0x010fc800078e0a11 */
[----:B-----5:R-:W-:-:S05]  /*0460*/  IMAD R21, R18, R18, R19 ;  /* 0x0000001212157224 */ /* 0x020fca00078e0213 */
[----:B------:R-:W-:-:S04]  /*0470*/  VIMNMX3 R10, R15, R21, R16, PT ;  /* 0x000000150f0a720f */ /* 0x000fc80003800110 */
[----:B------:R-:W-:Y:S01]  /*0480*/  VIMNMX R5, PT, PT, R10, R5, PT ;  /* 0x000000050a057248 */ /* 0x000fe20003fe0100 */
[----:B------:R-:W-:Y:S06]  /*0490*/  @P0 BRA P1, `(.L_x_1) ;  /* 0x0000000000400947 */ /* 0x000fec0000800000 */
[----:B------:R-:W-:Y:S01]  /*04a0*/  VIMNMX R10, PT, PT, R15, R16, PT ;  /* 0x000000100f0a7248 */ /* 0x000fe20003fe0100 */
[----:B------:R-:W-:Y:S05]  /*04b0*/  WARPSYNC.ALL ;  /* 0x0000000000007948 */ /* 0x000fea0003800000 */
[----:B------:R-:W-:Y:S01]  /*04c0*/  ISETP.GE.AND P0, PT, R10, R21, PT ;  /* 0x000000150a00720c */ /* 0x000fe20003f06270 */
[----:B------:R-:W-:-:S05]  /*04d0*/  IMAD.IADD R6, R13, 0x1, R6 ;  /* 0x000000010d067824 */ /* 0x000fca00078e0206 */
[----:B------:R-:W-:-:S07]  /*04e0*/  LEA R10, R6, UR6, 0x2 ;  /* 0x00000006060a7c11 */ /* 0x000fce000f8e10ff */
[----:B------:R-:W-:-:S05]  /*04f0*/  @!P0 LOP3.LUT R8, R8, 0x2, RZ, 0x3c, !PT ;  /* 0x0000000208088812 */ /* 0x000fca00078e3cff */
[C---:B------:R-:W-:Y:S02]  /*0500*/  IMAD R11, R8.reuse, 0x4, R11 ;  /* 0x00000004080b7824 */ /* 0x040fe400078e020b */
[----:B------:R-:W-:Y:S01]  /*0510*/  IMAD R8, R8, 0x4, R9 ;  /* 0x0000000408087824 */ /* 0x000fe200078e0209 */
[----:B------:R-:W-:-:S03]  /*0520*/  LEA R9, R6, UR4, 0x2 ;  /* 0x0000000406097c11 */ /* 0x000fc6000f8e10ff */
[----:B------:R-:W0:Y:S04]  /*0530*/  LDS R11, [R11] ;  /* 0x000000000b0b7984 */ /* 0x000e280000000800 */
[----:B------:R-:W1:Y:S01]  /*0540*/  LDS R8, [R8] ;  /* 0x0000000008087984 */ /* 0x000e620000000800 */
[----:B------:R-:W-:Y:S06]  /*0550*/  BAR.SYNC.DEFER_BLOCKING 0x0 ;  /* 0x0000000000007b1d */ /* 0x000fec0000010000 */
[----:B0-----:R0:W-:Y:S04]  /*0560*/  STS [R10], R11 ;  /* 0x0000000b0a007388 */ /* 0x0011e80000000800 */
[----:B-1----:R0:W-:Y:S01]  /*0570*/  STS [R9], R8 ;  /* 0x0000000809007388 */ /* 0x0021e20000000800 */
[----:B------:R-:W-:Y:S06]  /*0580*/  BAR.SYNC.DEFER_BLOCKING 0x0 ;  /* 0x0000000000007b1d */ /* 0x000fec0000010000 */
[----:B------:R-:W-:Y:S05]  /*0590*/  BRA `(.L_x_2) ;  /* 0x00000000000c7947 */ /* 0x000fea0003800000 */
.L_x_1:
[----:B------:R-:W-:Y:S05]  /*05a0*/  WARPSYNC.ALL ;  /* 0x0000000000007948 */ /* 0x000fea0003800000 */
[----:B------:R-:W-:Y:S08]  /*05b0*/  BAR.SYNC.DEFER_BLOCKING 0x0 ;  /* 0x0000000000007b1d */ /* 0x000ff00000010000 */
[----:B------:R-:W-:Y:S06]  /*05c0*/  BAR.SYNC.DEFER_BLOCKING 0x0 ;  /* 0x0000000000007b1d */ /* 0x000fec0000010000 */
.L_x_2:
[----:B------:R-:W-:Y:S02]  /*05d0*/  ISETP.GT.U32.AND P0, PT, R0, 0x1, PT ;  /* 0x000000010000780c */ /* 0x000fe40003f04070 */
[----:B------:R-:W-:Y:S02]  /*05e0*/  LEA R7, R7, 0x1, 0x1 ;  /* 0x0000000107077811 */ /* 0x000fe400078e08ff */
[----:B------:R-:W-:-:S09]  /*05f0*/  SHF.R.U32.HI R0, RZ, 0x1, R0 ;  /* 0x00000001ff007819 */ /* 0x000fd20000011600 */
[----:B------:R-:W-:Y:S05]  /*0600*/  @P0 BRA `(.L_x_3) ;  /* 0xfffffffc00300947 */ /* 0x000fea000383ffff */
[----:B------:R-:W-:Y:S05]  /*0610*/  BSYNC.RECONVERGENT B0 ;  /* 0x0000000000007941 */ /* 0x000fea0003800200 */
.L_x_0:
[----:B------:R-:W-:-:S13]  /*0620*/  ISETP.GE.AND P0, PT, R14, RZ, PT ;  /* 0x000000ff0e00720c */ /* 0x000fda0003f06270 */
[----:B------:R-:W-:-:S05]  /*0630*/  @!P0 IMAD.MOV R5, RZ, RZ, -R5 ;  /* 0x000000ffff058224 */ /* 0x000fca00078e0a05 */
[----:B------:R-:W-:Y:S01]  /*0640*/  STG.E desc[UR8][R2.64], R5 ;  /* 0x0000000502007986 */ /* 0x000fe2000c101908 */
[----:B------:R-:W-:Y:S05]  /*0650*/  EXIT ;  /* 0x000000000000794d */ /* 0x000fea0003800000 */
.L_x_4:
[----:B------:R-:W-:-:S00]  /*0660*/  BRA `(.L_x_4) ;  /* 0xfffffffc00fc7947 */ /* 0x000fc0000383ffff */
[----:B------:R-:W-:-:S00]  /*0670*/  NOP ;  /* 0x0000000000007918 */ /* 0x000fc00000000000 */
        /* <DEDUP_REMOVED lines=8> */
.L_x_17:


//--------------------- .text._Z13extract_zerosPfPiii --------------------------
	.section	.text._Z13extract_zerosPfPiii,"ax",@progbits
	.align	128
        .global         _Z13extract_zerosPfPiii
        .type           _Z13extract_zerosPfPiii,@function
        .size           _Z13extract_zerosPfPiii,(.L_x_18 - _Z13extract_zerosPfPiii)
        .other          _Z13extract_zerosPfPiii,@"STO_CUDA_ENTRY STV_DEFAULT"
_Z13extract_zerosPfPiii:
.text._Z13extract_zerosPfPiii:
[----:B------:R-:W-:Y:S01]  /*0000*/  LDC R1, c[0x0][0x37c] ;  /* 0x0000df00ff017b82 */ /* 0x000fe20000000800 */
[----:B------:R-:W0:Y:S07]  /*0010*/  S2R R8, SR_TID.Y ;  /* 0x0000000000087919 */ /* 0x000e2e0000002200 */
[----:B------:R-:W1:Y:S01]  /*0020*/  LDC R6, c[0x0][0x360] ;  /* 0x0000d800ff067b82 */ /* 0x000e620000000800 */
[----:B------:R-:W2:Y:S01]  /*0030*/  LDCU.64 UR4, c[0x0][0x390] ;  /* 0x00007200ff0477ac */ /* 0x000ea20008000a00 */
[----:B------:R-:W1:Y:S06]  /*0040*/  S2R R11, SR_TID.X ;  /* 0x00000000000b7919 */ /* 0x000e6c0000002100 */
[----:B------:R-:W0:Y:S08]  /*0050*/  S2UR UR7, SR_CTAID.Y ;  /* 0x00000000000779c3 */ /* 0x000e300000002600 */
[----:B------:R-:W0:Y:S08]  /*0060*/  LDC R5, c[0x0][0x364] ;  /* 0x0000d900ff057b82 */ /* 0x000e300000000800 */
[----:B------:R-:W1:Y:S01]  /*0070*/  S2UR UR6, SR_CTAID.X ;  /* 0x00000000000679c3 */ /* 0x000e620000002500 */
[----:B0-----:R-:W-:-:S05]  /*0080*/  IMAD R5, R5, UR7, R8 ;  /* 0x0000000705057c24 */ /* 0x001fca000f8e0208 */
[----:B--2---:R-:W-:Y:S01]  /*0090*/  ISETP.GE.AND P0, PT, R5, UR5, PT ;  /* 0x0000000505007c0c */ /* 0x004fe2000bf06270 */
[----:B-1----:R-:W-:-:S05]  /*00a0*/  IMAD R0, R6, UR6, R11 ;  /* 0x0000000606007c24 */ /* 0x002fca000f8e020b */
[----:B------:R-:W-:-:S13]  /*00b0*/  ISETP.LT.AND P0, PT, R0, UR4, !P0 ;  /* 0x0000000400007c0c */ /* 0x000fda000c701270 */
[----:B------:R-:W-:Y:S06]  /*00c0*/  @!P0 BAR.SYNC.DEFER_BLOCKING 0x0 ;  /* 0x0000000000008b1d */ /* 0x000fec0000010000 */
[----:B------:R-:W-:Y:S05]  /*00d0*/  @!P0 EXIT ;  /* 0x000000000000894d */ /* 0x000fea0003800000 */
[----:B------:R-:W0:Y:S01]  /*00e0*/  LDC.64 R2, c[0x0][0x380] ;  /* 0x0000e000ff027b82 */ /* 0x000e220000000a00 */
[----:B------:R-:W1:Y:S01]  /*00f0*/  LDCU.64 UR8, c[0x0][0x358] ;  /* 0x00006b00ff0877ac */ /* 0x000e620008000a00 */
[----:B------:R-:W-:-:S04]  /*0100*/  IMAD R5, R5, UR4, R0 ;  /* 0x0000000405057c24 */ /* 0x000fc8000f8e0200 */
[----:B0-----:R-:W-:-:S05]  /*0110*/  IMAD.WIDE R2, R5, 0x4, R2 ;  /* 0x0000000405027825 */ /* 0x001fca00078e0202 */
[----:B-1----:R-:W2:Y:S01]  /*0120*/  LDG.E R10, desc[UR8][R2.64] ;  /* 0x00000008020a7981 */ /* 0x002ea2000c1e1900 */
[----:B------:R-:W-:Y:S01]  /*0130*/  MOV R4, 0x400 ;  /* 0x0000040000047802 */ /* 0x000fe20000000f00 */
[----:B------:R-:W-:Y:S01]  /*0140*/  BSSY.RECONVERGENT B0, `(.L_x_5) ;  /* 0x000000e000007945 */ /* 0x000fe20003800200 */
[----:B------:R-:W-:Y:S01]  /*0150*/  ISETP.NE.AND P1, PT, R0, RZ, PT ;  /* 0x000000ff0000720c */ /* 0x000fe20003f25270 */
[----:B------:R-:W0:Y:S01]  /*0160*/  S2R R7, SR_CgaCtaId ;  /* 0x0000000000077919 */ /* 0x000e220000008800 */
[----:B------:R-:W-:Y:S02]  /*0170*/  PLOP3.LUT P0, PT, PT, PT, PT, 0x8, 0x80 ;  /* 0x000000000080781c */ /* 0x000fe40003f0e170 */
[----:B0-----:R-:W-:-:S05]  /*0180*/  LEA R4, R7, R4, 0x18 ;  /* 0x0000000407047211 */ /* 0x001fca00078ec0ff */
[----:B------:R-:W-:Y:S02]  /*0190*/  IMAD R7, R8, 0x12, R4 ;  /* 0x0000001208077824 */ /* 0x000fe400078e0204 */
[----:B------:R-:W-:Y:S02]  /*01a0*/  IMAD.MOV.U32 R4, RZ, RZ, RZ ;  /* 0x000000ffff047224 */ /* 0x000fe400078e00ff */
[----:B------:R-:W-:Y:S01]  /*01b0*/  IMAD.IADD R9, R7, 0x1, R11 ;  /* 0x0000000107097824 */ /* 0x000fe200078e020b */
[----:B--2---:R-:W-:-:S13]  /*01c0*/  FSETP.NEU.AND P2, PT, R10, RZ, PT ;  /* 0x000000ff0a00720b */ /* 0x004fda0003f4d000 */
[----:B------:R-:W-:Y:S05]  /*01d0*/  @!P2 BRA `(.L_x_6) ;  /* 0x000000000010a947 */ /* 0x000fea0003800000 */
[----:B------:R-:W-:Y:S01]  /*01e0*/  FSETP.GEU.AND P2, PT, R10, RZ, PT ;  /* 0x000000ff0a00720b */ /* 0x000fe20003f4e000 */
[----:B------:R-:W-:-:S12]  /*01f0*/  IMAD.MOV.U32 R4, RZ, RZ, -0x1 ;  /* 0xffffffffff047424 */ /* 0x000fd800078e00ff */
[----:B------:R-:W-:Y:S01]  /*0200*/  @P2 PLOP3.LUT P0, PT, PT, PT, PT, 0x80, 0x8 ;  /* 0x000000000008281c */ /* 0x000fe20003f0f070 */
[----:B------:R-:W-:-:S12]  /*0210*/  @P2 IMAD.MOV.U32 R4, RZ, RZ, 0x1 ;  /* 0x00000001ff042424 */ /* 0x000fd800078e00ff */
.L_x_6:
[----:B------:R-:W-:Y:S05]  /*0220*/  BSYNC.RECONVERGENT B0 ;  /* 0x0000000000007941 */ /* 0x000fea0003800200 */
.L_x_5:
[----:B------:R0:W-:Y:S01]  /*0230*/  STS.U8 [R9+0x1], R4 ;  /* 0x0000010409007388 */ /* 0x0001e20000000000 */
[----:B------:R-:W-:Y:S03]  /*0240*/  BSSY.RECONVERGENT B0, `(.L_x_7) ;  /* 0x0000023000007945 */ /* 0x000fe60003800200 */
[----:B------:R0:W-:Y:S01]  /*0250*/  @!P1 STS.U8 [R7], R4 ;  /* 0x0000000407009388 */ /* 0x0001e20000000000 */
[----:B------:R-:W-:Y:S05]  /*0260*/  @!P1 BRA `(.L_x_8) ;  /* 0x0000000000809947 */ /* 0x000fea0003800000 */
[----:B------:R-:W-:-:S06]  /*0270*/  UIADD3 UR6, UPT, UPT, UR4, -0x1, URZ ;  /* 0xffffffff04067890 */ /* 0x000fcc000fffe0ff */
[----:B------:R-:W-:-:S13]  /*0280*/  ISETP.NE.AND P1, PT, R0, UR6, PT ;  /* 0x0000000600007c0c */ /* 0x000fda000bf25270 */
[----:B------:R1:W-:Y:S01]  /*0290*/  @!P1 STS.U8 [R9+0x2], R4 ;  /* 0x0000020409009388 */ /* 0x0003e20000000000 */
[----:B------:R-:W-:Y:S05]  /*02a0*/  @!P1 BRA `(.L_x_8) ;  /* 0x0000000000709947 */ /* 0x000fea0003800000 */
[----:B------:R-:W-:-:S13]  /*02b0*/  ISETP.NE.AND P1, PT, R11, RZ, PT ;  /* 0x000000ff0b00720c */ /* 0x000fda0003f25270 */
[----:B------:R-:W-:Y:S05]  /*02c0*/  @P1 BRA `(.L_x_9) ;  /* 0x0000000000301947 */ /* 0x000fea0003800000 */
[----:B------:R-:W2:Y:S01]  /*02d0*/  LDG.E R2, desc[UR8][R2.64+-0x4] ;  /* 0xfffffc0802027981 */ /* 0x000ea2000c1e1900 */
[----:B------:R-:W-:Y:S01]  /*02e0*/  BSSY.RECONVERGENT B1, `(.L_x_10) ;  /* 0x0000008000017945 */ /* 0x000fe20003800200 */
[----:B------:R-:W-:Y:S02]  /*02f0*/  PRMT R0, RZ, 0x7610, R0 ;  /* 0x00007610ff007816 */ /* 0x000fe40000000000 */
[----:B--2---:R-:W-:-:S13]  /*0300*/  FSETP.NEU.AND P1, PT, R2, RZ, PT ;  /* 0x000000ff0200720b */ /* 0x004fda0003f2d000 */
[----:B------:R-:W-:Y:S05]  /*0310*/  @!P1 BRA `(.L_x_11) ;  /* 0x0000000000109947 */ /* 0x000fea0003800000 */
[----:B------:R-:W-:Y:S01]  /*0320*/  FSETP.GEU.AND P1, PT, R2, RZ, PT ;  /* 0x000000ff0200720b */ /* 0x000fe20003f2e000 */
[----:B------:R-:W-:Y:S02]  /*0330*/  IMAD.MOV.U32 R0, RZ, RZ, 0xff ;  /* 0x000000ffff007424 */ /* 0x000fe400078e00ff */
[----:B------:R-:W-:-:S10]  /*0340*/  IMAD.MOV.U32 R2, RZ, RZ, 0x1 ;  /* 0x00000001ff027424 */ /* 0x000fd400078e00ff */
[----:B------:R-:W-:-:S07]  /*0350*/  @P1 PRMT R0, R2, 0x7610, R0 ;  /* 0x0000761002001816 */ /* 0x000fce0000000000 */
.L_x_11:
[----:B------:R-:W-:Y:S05]  /*0360*/  BSYNC.RECONVERGENT B1 ;  /* 0x0000000000017941 */ /* 0x000fea0003800200 */
.L_x_10:
[----:B------:R3:W-:Y:S01]  /*0370*/  STS.U8 [R7], R0 ;  /* 0x0000000007007388 */ /* 0x0007e20000000000 */
[----:B------:R-:W-:Y:S05]  /*0380*/  BRA `(.L_x_8) ;  /* 0x0000000000387947 */ /* 0x000fea0003800000 */
.L_x_9:
[----:B------:R-:W-:-:S05]  /*0390*/  VIADD R0, R6, 0xffffffff ;  /* 0xffffffff06007836 */ /* 0x000fca0000000000 */
[----:B------:R-:W-:-:S13]  /*03a0*/  ISETP.NE.AND P1, PT, R11, R0, PT ;  /* 0x000000000b00720c */ /* 0x000fda0003f25270 */
        /* <DEDUP_REMOVED lines=10> */
.L_x_13:
[----:B------:R-:W-:Y:S05]  /*0450*/  BSYNC.RECONVERGENT B1 ;  /* 0x0000000000017941 */ /* 0x000fea0003800200 */
.L_x_12:
[----:B------:R2:W-:Y:S02]  /*0460*/  STS.U8 [R7+0x11], R0 ;  /* 0x0000110007007388 */ /* 0x0005e40000000000 */
.L_x_8:
[----:B------:R-:W-:Y:S05]  /*0470*/  BSYNC.RECONVERGENT B0 ;  /* 0x0000000000007941 */ /* 0x000fea0003800200 */
.L_x_7:
[----:B------:R-:W4:Y:S01]  /*0480*/  LDC.64 R2, c[0x0][0x388] ;  /* 0x0000e200ff027b82 */ /* 0x000f220000000a00 */
[----:B------:R-:W-:Y:S01]  /*0490*/  UISETP.LT.AND UP0, UPT, UR4, UR5, UPT ;  /* 0x000000050400728c */ /* 0x000fe2000bf01270 */
[----:B------:R-:W-:Y:S05]  /*04a0*/  WARPSYNC.ALL ;  /* 0x0000000000007948 */ /* 0x000fea0003800000 */
[----:B------:R-:W-:Y:S01]  /*04b0*/  USEL UR4, UR4, UR5, !UP0 ;  /* 0x0000000504047287 */ /* 0x000fe2000c000000 */
[----:B------:R-:W-:Y:S01]  /*04c0*/  BSSY.RECONVERGENT B0, `(.L_x_14) ;  /* 0x0000009000007945 */ /* 0x000fe20003800200 */
[----:B------:R-:W-:Y:S06]  /*04d0*/  BAR.SYNC.DEFER_BLOCKING 0x0 ;  /* 0x0000000000007b1d */ /* 0x000fec0000010000 */
[----:B------:R-:W-:Y:S05]  /*04e0*/  @!P0 BRA `(.L_x_15) ;  /* 0x0000000000188947 */ /* 0x000fea0003800000 */
[----:B--23--:R-:W2:Y:S01]  /*04f0*/  LDS.U8 R0, [R9] ;  /* 0x0000000009007984 */ /* 0x00cea20000000000 */
[----:B01----:R-:W-:Y:S01]  /*0500*/  IMAD.MOV.U32 R4, RZ, RZ, RZ ;  /* 0x000000ffff047224 */ /* 0x003fe200078e00ff */
[----:B--2---:R-:W-:-:S13]  /*0510*/  ISETP.NE.AND P1, PT, R0, 0xff, PT ;  /* 0x000000ff0000780c */ /* 0x004fda0003f25270 */
[----:B------:R-:W0:Y:S02]  /*0520*/  @P1 LDS.U8 R0, [R9+0x2] ;  /* 0x0000020009001984 */ /* 0x000e240000000000 */
[----:B0-----:R-:W-:-:S04]  /*0530*/  @P1 ISETP.NE.AND P0, PT, R0, 0xff, PT ;  /* 0x000000ff0000180c */ /* 0x001fc80003f05270 */
[----:B------:R-:W-:-:S09]  /*0540*/  @P1 SEL R4, RZ, 0x1, !P0 ;  /* 0x00000001ff041807 */ /* 0x000fd20004000000 */
.L_x_15:
[----:B------:R-:W-:Y:S05]  /*0550*/  BSYNC.RECONVERGENT B0 ;  /* 0x0000000000007941 */ /* 0x000fea0003800200 */
.L_x_14:
[----:B------:R-:W-:Y:S01]  /*0560*/  UIMAD UR5, UR4, UR4, URZ ;  /* 0x00000004040572a4 */ /* 0x000fe2000f8e02ff */
[----:B----4-:R-:W-:-:S05]  /*0570*/  IMAD.WIDE R2, R5, 0x4, R2 ;  /* 0x0000000405027825 */ /* 0x010fca00078e0202 */
[----:B------:R-:W-:-:S05]  /*0580*/  IMAD R5, R4, UR5, RZ ;  /* 0x0000000504057c24 */ /* 0x000fca000f8e02ff */
[----:B------:R-:W-:Y:S01]  /*0590*/  STG.E desc[UR8][R2.64], R5 ;  /* 0x0000000502007986 */ /* 0x000fe2000c101908 */
[----:B------:R-:W-:Y:S05]  /*05a0*/  EXIT ;  /* 0x000000000000794d */ /* 0x000fea0003800000 */
.L_x_16:
        /* <DEDUP_REMOVED lines=13> */
.L_x_18:


//--------------------- .nv.shared._Z8edt_passPiiii --------------------------
	.section	.nv.shared._Z8edt_passPiiii,"aw",@nobits
	.sectionflags	@""
	.align	4
.nv.shared._Z8edt_passPiiii:
	.zero		5120


//--------------------- .nv.shared.reserved.0     --------------------------
	.section	.nv.shared.reserved.0,"aw",@nobits
	.weak		__nv_reservedSMEM_offset_0_alias
	.size		__nv_reservedSMEM_offset_0_alias, 0, 64
	.other		__nv_reservedSMEM_offset_0_alias,@"STO_CUDA_RESERVED_SHARED STV_DEFAULT"
__nv_reservedSMEM_offset_0_alias:
	.zero		0
	.zero		64


//--------------------- .nv.shared._Z13extract_zerosPfPiii --------------------------
	.section	.nv.shared._Z13extract_zerosPfPiii,"aw",@nobits
	.sectionflags	@""
.nv.shared._Z13extract_zerosPfPiii:
	.zero		1312


//--------------------- .nv.constant0._Z8edt_passPiiii --------------------------
	.section	.nv.constant0._Z8edt_passPiiii,"a",@progbits
	.sectionflags	@""
	.align	4
.nv.constant0._Z8edt_passPiiii:
	.zero		916


//--------------------- .nv.constant0._Z13extract_zerosPfPiii --------------------------
	.section	.nv.constant0._Z13extract_zerosPfPiii,"a",@progbits
	.sectionflags	@""
	.align	4
.nv.constant0._Z13extract_zerosPfPiii:
	.zero		920


//--------------------- SYMBOLS --------------------------

	.type		.nv.reservedSmem.offset0,@object
	.size		.nv.reservedSmem.offset0,0x4
	.type		.nv.reservedSmem.cap,@object
	.size		.nv.reservedSmem.cap,0x4
